//
// Generated by NVIDIA NVVM Compiler
//
// Compiler Build ID: CL-36424714
// Cuda compilation tools, release 13.0, V13.0.88
// Based on NVVM 20.0.0
//

.version 9.0
.target sm_100
.address_size 64

	// .globl	_Z12helloFromGPUv
.extern .func  (.param .b32 func_retval0) vprintf
(
	.param .b64 vprintf_param_0,
	.param .b64 vprintf_param_1
)
;
.global .align 1 .b8 $str[22] = {194, 161, 72, 111, 108, 97, 32, 100, 101, 115, 100, 101, 32, 101, 108, 32, 71, 80, 85, 33, 10};

.visible .entry _Z12helloFromGPUv()
{
	.reg .b32 	%r<3>;
	.reg .b64 	%rd<3>;

	mov.u64 	%rd1, $str;
	cvta.global.u64 	%rd2, %rd1;
	{ // callseq 0, 0
	.param .b64 param0;
	st.param.b64 	[param0], %rd2;
	.param .b64 param1;
	st.param.b64 	[param1], 0;
	.param .b32 retval0;
	call.uni (retval0), 
	vprintf, 
	(
	param0, 
	param1
	);
	ld.param.b32 	%r1, [retval0];
	} // callseq 0
	ret;

}


// ===== COMPILED SASS (sm_100) =====

	.target	sm_100

	.elftype	@"ET_EXEC"


//--------------------- .note.nv.tkinfo           --------------------------
	.section	.note.nv.tkinfo,"",@"SHT_NOTE"
	.sectionflags	@"SHF_NOTE_NV_TKINFO"
	.tkinfo
        /*0018*/ 	.word	0x00000002
        /*0030*/ 	.string	""
        /*0030*/ 	.string	"ptxas"
        /*0030*/ 	.string	"Cuda compilation tools, release 13.0, V13.0.88"
        /*0030*/ 	.string	"Build cuda_13.0.r13.0/compiler.36424714_0"
        /*0030*/ 	.string	"-arch sm_100 -m 64 "



//--------------------- .note.nv.cuinfo           --------------------------
	.section	.note.nv.cuinfo,"",@"SHT_NOTE"
	.sectionflags	@"SHF_NOTE_NV_CUINFO"
        /*0018*/ 	.short	0x0002
        /*001a*/ 	.short	0x0064
        /*001c*/ 	.short	0x0082
	.zero		2


//--------------------- .nv.info                  --------------------------
	.section	.nv.info,"",@"SHT_CUDA_INFO"
	.align	4


	//----- nvinfo : EIATTR_REGCOUNT
	.align		4
        /*0000*/ 	.byte	0x04, 0x2f
        /*0002*/ 	.short	(.L_2 - .L_1)
	.align		4
.L_1:
        /*0004*/ 	.word	index@(_Z12helloFromGPUv)
        /*0008*/ 	.word	0x00000018


	//----- nvinfo : EIATTR_FRAME_SIZE
	.align		4
.L_2:
        /*000c*/ 	.byte	0x04, 0x11
        /*000e*/ 	.short	(.L_4 - .L_3)
	.align		4
.L_3:
        /*0010*/ 	.word	index@(_Z12helloFromGPUv)
        /*0014*/ 	.word	0x00000000


	//----- nvinfo : EIATTR_MIN_STACK_SIZE
	.align		4
.L_4:
        /*0018*/ 	.byte	0x04, 0x12
        /*001a*/ 	.short	(.L_6 - .L_5)
	.align		4
.L_5:
        /*001c*/ 	.word	index@(_Z12helloFromGPUv)
        /*0020*/ 	.word	0x00000000
.L_6:


//--------------------- .nv.compat                --------------------------
	.section	.nv.compat,"",@"SHT_CUDA_COMPAT_INFO"
	.align	4
        /*0000*/ 	.byte	0x02, 0x09, 0x00, 0x00, 0x02, 0x02, 0x01, 0x00, 0x02, 0x05, 0x05, 0x00, 0x03, 0x07, 0x01, 0x01
        /*0010*/ 	.byte	0x02, 0x03, 0x00, 0x00, 0x02, 0x06, 0x01, 0x00, 0x04, 0x0b, 0x08, 0x00, 0x09, 0x00, 0x00, 0x00
        /*0020*/ 	.byte	0x00, 0x00, 0x00, 0x00


//--------------------- .nv.info._Z12helloFromGPUv --------------------------
	.section	.nv.info._Z12helloFromGPUv,"",@"SHT_CUDA_INFO"
	.sectionflags	@""
	.align	4


	//----- nvinfo : EIATTR_CUDA_API_VERSION
	.align		4
        /*0000*/ 	.byte	0x04, 0x37
        /*0002*/ 	.short	(.L_8 - .L_7)
.L_7:
        /*0004*/ 	.word	0x00000082


	//----- nvinfo : EIATTR_SPARSE_MMA_MASK
	.align		4
.L_8:
        /*0008*/ 	.byte	0x03, 0x50
        /*000a*/ 	.short	0x0000


	//----- nvinfo : EIATTR_MAXREG_COUNT
	.align		4
        /*000c*/ 	.byte	0x03, 0x1b
        /*000e*/ 	.short	0x00ff


	//----- nvinfo : EIATTR_EXTERNS
	.align		4
        /*0010*/ 	.byte	0x04, 0x0f
        /*0012*/ 	.short	(.L_10 - .L_9)


	//   ....[0]....
	.align		4
.L_9:
        /*0014*/ 	.word	index@(vprintf)


	//----- nvinfo : EIATTR_MERCURY_ISA_VERSION
	.align		4
.L_10:
        /*0018*/ 	.byte	0x03, 0x5f
        /*001a*/ 	.short	0x0101


	//----- nvinfo : EIATTR_VRC_CTA_INIT_COUNT
	.align		4
        /*001c*/ 	.byte	0x02, 0x4a
	.zero		1
	.zero		1


	//----- nvinfo : EIATTR_SYSCALL_OFFSETS
	.align		4
        /*0020*/ 	.byte	0x04, 0x46
        /*0022*/ 	.short	(.L_12 - .L_11)


	//   ....[0]....
.L_11:
        /*0024*/ 	.word	0x00000080


	//----- nvinfo : EIATTR_EXIT_INSTR_OFFSETS
	.align		4
.L_12:
        /*0028*/ 	.byte	0x04, 0x1c
        /*002a*/ 	.short	(.L_14 - .L_13)


	//   ....[0]....
.L_13:
        /*002c*/ 	.word	0x00000090


	//----- nvinfo : EIATTR_SW_WAR
	.align		4
.L_14:
        /*0030*/ 	.byte	0x04, 0x36
        /*0032*/ 	.short	(.L_16 - .L_15)
.L_15:
        /*0034*/ 	.word	0x00000008
.L_16:


//--------------------- .nv.callgraph             --------------------------
	.section	.nv.callgraph,"",@"SHT_CUDA_CALLGRAPH"
	.align	4
	.sectionentsize	8
	.align		4
        /*0000*/ 	.word	0x00000000
	.align		4
        /*0004*/ 	.word	0xffffffff
	.align		4
        /*0008*/ 	.word	index@(_Z12helloFromGPUv)
	.align		4
        /*000c*/ 	.word	index@(vprintf)
	.align		4
        /*0010*/ 	.word	0x00000000
	.align		4
        /*0014*/ 	.word	0xfffffffe
	.align		4
        /*0018*/ 	.word	0x00000000
	.align		4
        /*001c*/ 	.word	0xfffffffd
	.align		4
        /*0020*/ 	.word	0x00000000
	.align		4
        /*0024*/ 	.word	0xfffffffc


//--------------------- .nv.constant4             --------------------------
	.section	.nv.constant4,"a",@progbits
	.align	8
	.align		8
.nv.constant4:
        /*0000*/ 	.dword	vprintf
	.align		8
        /*0008*/ 	.dword	$str


//--------------------- .text._Z12helloFromGPUv   --------------------------
	.section	.text._Z12helloFromGPUv,"ax",@progbits
	.align	128
        .global         _Z12helloFromGPUv
        .type           _Z12helloFromGPUv,@function
        .size           _Z12helloFromGPUv,(.L_x_2 - _Z12helloFromGPUv)
        .other          _Z12helloFromGPUv,@"STO_CUDA_ENTRY STV_DEFAULT"
_Z12helloFromGPUv:
.text._Z12helloFromGPUv:
[----:B------:R-:W0:Y:S01]  /*0000*/  LDC R1, c[0x0][0x37c] ;  /* 0x0000df00ff017b82 */ /* 0x000e220000000800 */
[----:B------:R-:W-:Y:S01]  /*0010*/  MOV R0, 0x0 ;  /* 0x0000000000007802 */ /* 0x000fe20000000f00 */
[----:B------:R-:W1:Y:S01]  /*0020*/  LDCU.64 UR4, c[0x4][0x8] ;  /* 0x01000100ff0477ac */ /* 0x000e620008000a00 */
[----:B------:R-:W-:-:S05]  /*0030*/  CS2R R6, SRZ ;  /* 0x0000000000067805 */ /* 0x000fca000001ff00 */
[----:B------:R2:W3:Y:S01]  /*0040*/  LDC.64 R2, c[0x4][R0] ;  /* 0x0100000000027b82 */ /* 0x0004e20000000a00 */
[----:B-1----:R-:W-:Y:S02]  /*0050*/  IMAD.U32 R4, RZ, RZ, UR4 ;  /* 0x00000004ff047e24 */ /* 0x002fe4000f8e00ff */
[----:B--2---:R-:W-:-:S07]  /*0060*/  IMAD.U32 R5, RZ, RZ, UR5 ;  /* 0x00000005ff057e24 */ /* 0x004fce000f8e00ff */
[----:B------:R-:W-:-:S07]  /*0070*/  LEPC R20, `(.L_x_0) ;  /* 0x000000001014794e */ /* 0x000fce0000000000 */
[----:B0--3--:R-:W-:Y:S05]  /*0080*/  CALL.ABS.NOINC R2 ;  /* 0x0000000002007343 */ /* 0x009fea0003c00000 */
.L_x_0:
[----:B------:R-:W-:Y:S05]  /*0090*/  EXIT ;  /* 0x000000000000794d */ /* 0x000fea0003800000 */
.L_x_1:
[----:B------:R-:W-:-:S00]  /*00a0*/  BRA `(.L_x_1) ;  /* 0xfffffffc00fc7947 */ /* 0x000fc0000383ffff */
[----:B------:R-:W-:-:S00]  /*00b0*/  NOP ;  /* 0x0000000000007918 */ /* 0x000fc00000000000 */
        /* <DEDUP_REMOVED lines=12> */
.L_x_2:


//--------------------- .nv.global.init           --------------------------
	.section	.nv.global.init,"aw",@progbits
.nv.global.init:
	.type		$str,@object
	.size		$str,(.L_0 - $str)
$str:
        /*0000*/ 	.byte	0xc2, 0xa1, 0x48, 0x6f, 0x6c, 0x61, 0x20, 0x64, 0x65, 0x73, 0x64, 0x65, 0x20, 0x65, 0x6c, 0x20
        /*0010*/ 	.byte	0x47, 0x50, 0x55, 0x21, 0x0a, 0x00
.L_0:


//--------------------- .nv.shared.reserved.0     --------------------------
	.section	.nv.shared.reserved.0,"aw",@nobits
	.weak		__nv_reservedSMEM_offset_0_alias
	.size		__nv_reservedSMEM_offset_0_alias, 0, 64
	.other		__nv_reservedSMEM_offset_0_alias,@"STO_CUDA_RESERVED_SHARED STV_DEFAULT"
__nv_reservedSMEM_offset_0_alias:
	.zero		0
	.zero		64


//--------------------- .nv.constant0._Z12helloFromGPUv --------------------------
	.section	.nv.constant0._Z12helloFromGPUv,"a",@progbits
	.sectionflags	@""
	.align	4
.nv.constant0._Z12helloFromGPUv:
	.zero		896


//--------------------- SYMBOLS --------------------------

	.type		.nv.reservedSmem.offset0,@object
	.size		.nv.reservedSmem.offset0,0x4
	.type		vprintf,@function
